//
// Generated by NVIDIA NVVM Compiler
//
// Compiler Build ID: CL-36424714
// Cuda compilation tools, release 13.0, V13.0.88
// Based on NVVM 20.0.0
//

.version 9.0
.target sm_100
.address_size 64

	// .globl	_Z12denoiseImagePK5PixelPS_ii

.visible .entry _Z12denoiseImagePK5PixelPS_ii(
	.param .u64 .ptr .align 1 _Z12denoiseImagePK5PixelPS_ii_param_0,
	.param .u64 .ptr .align 1 _Z12denoiseImagePK5PixelPS_ii_param_1,
	.param .u32 _Z12denoiseImagePK5PixelPS_ii_param_2,
	.param .u32 _Z12denoiseImagePK5PixelPS_ii_param_3
)
{
	.reg .pred 	%p<31>;
	.reg .b16 	%rs<28>;
	.reg .b32 	%r<26>;
	.reg .b32 	%f<140>;
	.reg .b64 	%rd<23>;

	ld.param.u64 	%rd7, [_Z12denoiseImagePK5PixelPS_ii_param_0];
	ld.param.u64 	%rd6, [_Z12denoiseImagePK5PixelPS_ii_param_1];
	ld.param.u32 	%r7, [_Z12denoiseImagePK5PixelPS_ii_param_2];
	ld.param.u32 	%r9, [_Z12denoiseImagePK5PixelPS_ii_param_3];
	cvta.to.global.u64 	%rd1, %rd7;
	mov.u32 	%r10, %ctaid.x;
	mov.u32 	%r11, %ntid.x;
	mov.u32 	%r12, %tid.x;
	mad.lo.s32 	%r1, %r10, %r11, %r12;
	mov.u32 	%r13, %ctaid.y;
	mov.u32 	%r14, %ntid.y;
	mov.u32 	%r15, %tid.y;
	mad.lo.s32 	%r16, %r13, %r14, %r15;
	setp.ge.s32 	%p3, %r1, %r7;
	setp.ge.s32 	%p4, %r16, %r9;
	or.pred  	%p5, %p3, %p4;
	@%p5 bra 	$L__BB0_20;
	setp.eq.s32 	%p6, %r16, 0;
	add.s32 	%r17, %r16, -1;
	mul.lo.s32 	%r3, %r17, %r7;
	setp.lt.s32 	%p7, %r1, 1;
	cvt.s64.s32 	%rd8, %r3;
	cvt.s64.s32 	%rd2, %r1;
	add.s64 	%rd9, %rd2, %rd8;
	mad.lo.s64 	%rd3, %rd9, 3, %rd1;
	mov.f32 	%f108, 0f00000000;
	or.pred  	%p8, %p7, %p6;
	mov.f32 	%f109, %f108;
	mov.f32 	%f110, %f108;
	mov.f32 	%f111, %f108;
	@%p8 bra 	$L__BB0_3;
	ld.global.u8 	%rs1, [%rd3+-3];
	ld.global.u8 	%rs2, [%rd3+-2];
	ld.global.u8 	%rs3, [%rd3+-1];
	cvt.rn.f32.u16 	%f74, %rs1;
	fma.rn.f32 	%f108, %f74, 0f3EAAAAAB, 0f00000000;
	cvt.rn.f32.u16 	%f75, %rs2;
	fma.rn.f32 	%f109, %f75, 0f3EAAAAAB, 0f00000000;
	cvt.rn.f32.u16 	%f76, %rs3;
	fma.rn.f32 	%f110, %f76, 0f3EAAAAAB, 0f00000000;
	mov.f32 	%f111, 0f3EAAAAAB;
$L__BB0_3:
	setp.eq.s32 	%p9, %r16, 0;
	setp.lt.s32 	%p10, %r1, 0;
	or.pred  	%p11, %p10, %p9;
	@%p11 bra 	$L__BB0_5;
	add.s32 	%r18, %r1, %r3;
	mul.wide.s32 	%rd10, %r18, 3;
	add.s64 	%rd11, %rd1, %rd10;
	ld.global.u8 	%rs4, [%rd11];
	ld.global.u8 	%rs5, [%rd11+1];
	ld.global.u8 	%rs6, [%rd11+2];
	cvt.rn.f32.u16 	%f77, %rs4;
	fma.rn.f32 	%f108, %f77, 0f3F000000, %f108;
	cvt.rn.f32.u16 	%f78, %rs5;
	fma.rn.f32 	%f109, %f78, 0f3F000000, %f109;
	cvt.rn.f32.u16 	%f79, %rs6;
	fma.rn.f32 	%f110, %f79, 0f3F000000, %f110;
	add.f32 	%f111, %f111, 0f3F000000;
$L__BB0_5:
	setp.eq.s32 	%p12, %r16, 0;
	add.s32 	%r19, %r1, 1;
	setp.gt.s32 	%p13, %r1, -2;
	setp.lt.s32 	%p14, %r19, %r7;
	and.pred  	%p1, %p13, %p14;
	not.pred 	%p15, %p1;
	or.pred  	%p16, %p15, %p12;
	@%p16 bra 	$L__BB0_7;
	ld.global.u8 	%rs7, [%rd3+3];
	ld.global.u8 	%rs8, [%rd3+4];
	ld.global.u8 	%rs9, [%rd3+5];
	cvt.rn.f32.u16 	%f80, %rs7;
	fma.rn.f32 	%f108, %f80, 0f3EAAAAAB, %f108;
	cvt.rn.f32.u16 	%f81, %rs8;
	fma.rn.f32 	%f109, %f81, 0f3EAAAAAB, %f109;
	cvt.rn.f32.u16 	%f82, %rs9;
	fma.rn.f32 	%f110, %f82, 0f3EAAAAAB, %f110;
	add.f32 	%f111, %f111, 0f3EAAAAAB;
$L__BB0_7:
	setp.gt.s32 	%p17, %r1, 0;
	mul.lo.s32 	%r4, %r16, %r7;
	setp.le.s32 	%p18, %r1, %r7;
	and.pred  	%p2, %p17, %p18;
	cvt.s64.s32 	%rd12, %r4;
	add.s64 	%rd13, %rd2, %rd12;
	mad.lo.s64 	%rd4, %rd13, 3, %rd1;
	not.pred 	%p19, %p2;
	@%p19 bra 	$L__BB0_9;
	ld.global.u8 	%rs10, [%rd4+-3];
	ld.global.u8 	%rs11, [%rd4+-2];
	ld.global.u8 	%rs12, [%rd4+-1];
	cvt.rn.f32.u16 	%f83, %rs10;
	fma.rn.f32 	%f108, %f83, 0f3F000000, %f108;
	cvt.rn.f32.u16 	%f84, %rs11;
	fma.rn.f32 	%f109, %f84, 0f3F000000, %f109;
	cvt.rn.f32.u16 	%f85, %rs12;
	fma.rn.f32 	%f110, %f85, 0f3F000000, %f110;
	add.f32 	%f111, %f111, 0f3F000000;
$L__BB0_9:
	setp.lt.s32 	%p20, %r1, 0;
	@%p20 bra 	$L__BB0_11;
	add.s32 	%r20, %r1, %r4;
	mul.wide.s32 	%rd14, %r20, 3;
	add.s64 	%rd15, %rd1, %rd14;
	ld.global.u8 	%rs13, [%rd15];
	ld.global.u8 	%rs14, [%rd15+1];
	ld.global.u8 	%rs15, [%rd15+2];
	cvt.rn.f32.u16 	%f86, %rs13;
	add.f32 	%f108, %f108, %f86;
	cvt.rn.f32.u16 	%f87, %rs14;
	add.f32 	%f109, %f109, %f87;
	cvt.rn.f32.u16 	%f88, %rs15;
	add.f32 	%f110, %f110, %f88;
	add.f32 	%f111, %f111, 0f3F800000;
$L__BB0_11:
	@%p15 bra 	$L__BB0_13;
	ld.global.u8 	%rs16, [%rd4+3];
	ld.global.u8 	%rs17, [%rd4+4];
	ld.global.u8 	%rs18, [%rd4+5];
	cvt.rn.f32.u16 	%f89, %rs16;
	fma.rn.f32 	%f108, %f89, 0f3F000000, %f108;
	cvt.rn.f32.u16 	%f90, %rs17;
	fma.rn.f32 	%f109, %f90, 0f3F000000, %f109;
	cvt.rn.f32.u16 	%f91, %rs18;
	fma.rn.f32 	%f110, %f91, 0f3F000000, %f110;
	add.f32 	%f111, %f111, 0f3F000000;
$L__BB0_13:
	add.s32 	%r5, %r16, 1;
	setp.ge.u32 	%p22, %r5, %r9;
	add.s32 	%r6, %r4, %r7;
	cvt.s64.s32 	%rd16, %r6;
	add.s64 	%rd17, %rd2, %rd16;
	mad.lo.s64 	%rd5, %rd17, 3, %rd1;
	or.pred  	%p24, %p19, %p22;
	@%p24 bra 	$L__BB0_15;
	ld.global.u8 	%rs19, [%rd5+-3];
	ld.global.u8 	%rs20, [%rd5+-2];
	ld.global.u8 	%rs21, [%rd5+-1];
	cvt.rn.f32.u16 	%f92, %rs19;
	fma.rn.f32 	%f108, %f92, 0f3EAAAAAB, %f108;
	cvt.rn.f32.u16 	%f93, %rs20;
	fma.rn.f32 	%f109, %f93, 0f3EAAAAAB, %f109;
	cvt.rn.f32.u16 	%f94, %rs21;
	fma.rn.f32 	%f110, %f94, 0f3EAAAAAB, %f110;
	add.f32 	%f111, %f111, 0f3EAAAAAB;
$L__BB0_15:
	setp.ge.u32 	%p25, %r5, %r9;
	setp.lt.s32 	%p26, %r1, 0;
	or.pred  	%p27, %p26, %p25;
	@%p27 bra 	$L__BB0_17;
	add.s32 	%r21, %r1, %r6;
	mul.wide.s32 	%rd18, %r21, 3;
	add.s64 	%rd19, %rd1, %rd18;
	ld.global.u8 	%rs22, [%rd19];
	ld.global.u8 	%rs23, [%rd19+1];
	ld.global.u8 	%rs24, [%rd19+2];
	cvt.rn.f32.u16 	%f95, %rs22;
	fma.rn.f32 	%f108, %f95, 0f3F000000, %f108;
	cvt.rn.f32.u16 	%f96, %rs23;
	fma.rn.f32 	%f109, %f96, 0f3F000000, %f109;
	cvt.rn.f32.u16 	%f97, %rs24;
	fma.rn.f32 	%f110, %f97, 0f3F000000, %f110;
	add.f32 	%f111, %f111, 0f3F000000;
$L__BB0_17:
	setp.ge.u32 	%p28, %r5, %r9;
	or.pred  	%p30, %p15, %p28;
	@%p30 bra 	$L__BB0_19;
	ld.global.u8 	%rs25, [%rd5+3];
	ld.global.u8 	%rs26, [%rd5+4];
	ld.global.u8 	%rs27, [%rd5+5];
	cvt.rn.f32.u16 	%f98, %rs25;
	fma.rn.f32 	%f108, %f98, 0f3EAAAAAB, %f108;
	cvt.rn.f32.u16 	%f99, %rs26;
	fma.rn.f32 	%f109, %f99, 0f3EAAAAAB, %f109;
	cvt.rn.f32.u16 	%f100, %rs27;
	fma.rn.f32 	%f110, %f100, 0f3EAAAAAB, %f110;
	add.f32 	%f111, %f111, 0f3EAAAAAB;
$L__BB0_19:
	add.s32 	%r22, %r4, %r1;
	cvta.to.global.u64 	%rd20, %rd6;
	mul.wide.s32 	%rd21, %r22, 3;
	add.s64 	%rd22, %rd20, %rd21;
	div.rn.f32 	%f101, %f108, %f111;
	cvt.rzi.u32.f32 	%r23, %f101;
	st.global.u8 	[%rd22], %r23;
	div.rn.f32 	%f102, %f109, %f111;
	cvt.rzi.u32.f32 	%r24, %f102;
	st.global.u8 	[%rd22+1], %r24;
	div.rn.f32 	%f103, %f110, %f111;
	cvt.rzi.u32.f32 	%r25, %f103;
	st.global.u8 	[%rd22+2], %r25;
$L__BB0_20:
	ret;

}


// ===== COMPILED SASS (sm_100) =====

	.target	sm_100

	.elftype	@"ET_EXEC"


//--------------------- .note.nv.tkinfo           --------------------------
	.section	.note.nv.tkinfo,"",@"SHT_NOTE"
	.sectionflags	@"SHF_NOTE_NV_TKINFO"
	.tkinfo
        /*0018*/ 	.word	0x00000002
        /*0030*/ 	.string	""
        /*0030*/ 	.string	"ptxas"
        /*0030*/ 	.string	"Cuda compilation tools, release 13.0, V13.0.88"
        /*0030*/ 	.string	"Build cuda_13.0.r13.0/compiler.36424714_0"
        /*0030*/ 	.string	"-arch sm_100 -m 64 "



//--------------------- .note.nv.cuinfo           --------------------------
	.section	.note.nv.cuinfo,"",@"SHT_NOTE"
	.sectionflags	@"SHF_NOTE_NV_CUINFO"
        /*0018*/ 	.short	0x0002
        /*001a*/ 	.short	0x0064
        /*001c*/ 	.short	0x0082
	.zero		2


//--------------------- .nv.info                  --------------------------
	.section	.nv.info,"",@"SHT_CUDA_INFO"
	.align	4


	//----- nvinfo : EIATTR_REGCOUNT
	.align		4
        /*0000*/ 	.byte	0x04, 0x2f
        /*0002*/ 	.short	(.L_1 - .L_0)
	.align		4
.L_0:
        /*0004*/ 	.word	index@(_Z12denoiseImagePK5PixelPS_ii)
        /*0008*/ 	.word	0x00000020


	//----- nvinfo : EIATTR_FRAME_SIZE
	.align		4
.L_1:
        /*000c*/ 	.byte	0x04, 0x11
        /*000e*/ 	.short	(.L_3 - .L_2)
	.align		4
.L_2:
        /*0010*/ 	.word	index@($__internal_0_$__cuda_sm3x_div_rn_noftz_f32_slowpath)
        /*0014*/ 	.word	0x00000000


	//----- nvinfo : EIATTR_FRAME_SIZE
	.align		4
.L_3:
        /*0018*/ 	.byte	0x04, 0x11
        /*001a*/ 	.short	(.L_5 - .L_4)
	.align		4
.L_4:
        /*001c*/ 	.word	index@(_Z12denoiseImagePK5PixelPS_ii)
        /*0020*/ 	.word	0x00000000


	//----- nvinfo : EIATTR_MIN_STACK_SIZE
	.align		4
.L_5:
        /*0024*/ 	.byte	0x04, 0x12
        /*0026*/ 	.short	(.L_7 - .L_6)
	.align		4
.L_6:
        /*0028*/ 	.word	index@(_Z12denoiseImagePK5PixelPS_ii)
        /*002c*/ 	.word	0x00000000
.L_7:


//--------------------- .nv.compat                --------------------------
	.section	.nv.compat,"",@"SHT_CUDA_COMPAT_INFO"
	.align	4
        /*0000*/ 	.byte	0x02, 0x09, 0x00, 0x00, 0x02, 0x02, 0x01, 0x00, 0x02, 0x05, 0x05, 0x00, 0x03, 0x07, 0x01, 0x01
        /*0010*/ 	.byte	0x02, 0x03, 0x00, 0x00, 0x02, 0x06, 0x01, 0x00, 0x04, 0x0b, 0x08, 0x00, 0x01, 0x00, 0x00, 0x00
        /*0020*/ 	.byte	0x00, 0x00, 0x00, 0x00


//--------------------- .nv.info._Z12denoiseImagePK5PixelPS_ii --------------------------
	.section	.nv.info._Z12denoiseImagePK5PixelPS_ii,"",@"SHT_CUDA_INFO"
	.sectionflags	@""
	.align	4


	//----- nvinfo : EIATTR_CUDA_API_VERSION
	.align		4
        /*0000*/ 	.byte	0x04, 0x37
        /*0002*/ 	.short	(.L_9 - .L_8)
.L_8:
        /*0004*/ 	.word	0x00000082


	//----- nvinfo : EIATTR_KPARAM_INFO
	.align		4
.L_9:
        /*0008*/ 	.byte	0x04, 0x17
        /*000a*/ 	.short	(.L_11 - .L_10)
.L_10:
        /*000c*/ 	.word	0x00000000
        /*0010*/ 	.short	0x0003
        /*0012*/ 	.short	0x0014
        /*0014*/ 	.byte	0x00, 0xf0, 0x11, 0x00


	//----- nvinfo : EIATTR_KPARAM_INFO
	.align		4
.L_11:
        /*0018*/ 	.byte	0x04, 0x17
        /*001a*/ 	.short	(.L_13 - .L_12)
.L_12:
        /*001c*/ 	.word	0x00000000
        /*0020*/ 	.short	0x0002
        /*0022*/ 	.short	0x0010
        /*0024*/ 	.byte	0x00, 0xf0, 0x11, 0x00


	//----- nvinfo : EIATTR_KPARAM_INFO
	.align		4
.L_13:
        /*0028*/ 	.byte	0x04, 0x17
        /*002a*/ 	.short	(.L_15 - .L_14)
.L_14:
        /*002c*/ 	.word	0x00000000
        /*0030*/ 	.short	0x0001
        /*0032*/ 	.short	0x0008
        /*0034*/ 	.byte	0x00, 0xf5, 0x21, 0x00


	//----- nvinfo : EIATTR_KPARAM_INFO
	.align		4
.L_15:
        /*0038*/ 	.byte	0x04, 0x17
        /*003a*/ 	.short	(.L_17 - .L_16)
.L_16:
        /*003c*/ 	.word	0x00000000
        /*0040*/ 	.short	0x0000
        /*0042*/ 	.short	0x0000
        /*0044*/ 	.byte	0x00, 0xf5, 0x21, 0x00


	//----- nvinfo : EIATTR_SPARSE_MMA_MASK
	.align		4
.L_17:
        /*0048*/ 	.byte	0x03, 0x50
        /*004a*/ 	.short	0x0000


	//----- nvinfo : EIATTR_MAXREG_COUNT
	.align		4
        /*004c*/ 	.byte	0x03, 0x1b
        /*004e*/ 	.short	0x00ff


	//----- nvinfo : EIATTR_MERCURY_ISA_VERSION
	.align		4
        /*0050*/ 	.byte	0x03, 0x5f
        /*0052*/ 	.short	0x0101


	//----- nvinfo : EIATTR_VRC_CTA_INIT_COUNT
	.align		4
        /*0054*/ 	.byte	0x02, 0x4a
	.zero		1
	.zero		1


	//----- nvinfo : EIATTR_EXIT_INSTR_OFFSETS
	.align		4
        /*0058*/ 	.byte	0x04, 0x1c
        /*005a*/ 	.short	(.L_19 - .L_18)


	//   ....[0]....
.L_18:
        /*005c*/ 	.word	0x000000c0


	//   ....[1]....
        /*0060*/ 	.word	0x00000c60


	//----- nvinfo : EIATTR_CRS_STACK_SIZE
	.align		4
.L_19:
        /*0064*/ 	.byte	0x04, 0x1e
        /*0066*/ 	.short	(.L_21 - .L_20)
.L_20:
        /*0068*/ 	.word	0x00000000


	//----- nvinfo : EIATTR_CBANK_PARAM_SIZE
	.align		4
.L_21:
        /*006c*/ 	.byte	0x03, 0x19
        /*006e*/ 	.short	0x0018


	//----- nvinfo : EIATTR_PARAM_CBANK
	.align		4
        /*0070*/ 	.byte	0x04, 0x0a
        /*0072*/ 	.short	(.L_23 - .L_22)
	.align		4
.L_22:
        /*0074*/ 	.word	index@(.nv.constant0._Z12denoiseImagePK5PixelPS_ii)
        /*0078*/ 	.short	0x0380
        /*007a*/ 	.short	0x0018


	//----- nvinfo : EIATTR_SW_WAR
	.align		4
.L_23:
        /*007c*/ 	.byte	0x04, 0x36
        /*007e*/ 	.short	(.L_25 - .L_24)
.L_24:
        /*0080*/ 	.word	0x00000008
.L_25:


//--------------------- .nv.callgraph             --------------------------
	.section	.nv.callgraph,"",@"SHT_CUDA_CALLGRAPH"
	.align	4
	.sectionentsize	8
	.align		4
        /*0000*/ 	.word	0x00000000
	.align		4
        /*0004*/ 	.word	0xffffffff
	.align		4
        /*0008*/ 	.word	0x00000000
	.align		4
        /*000c*/ 	.word	0xfffffffe
	.align		4
        /*0010*/ 	.word	0x00000000
	.align		4
        /*0014*/ 	.word	0xfffffffd
	.align		4
        /*0018*/ 	.word	0x00000000
	.align		4
        /*001c*/ 	.word	0xfffffffc


//--------------------- .text._Z12denoiseImagePK5PixelPS_ii --------------------------
	.section	.text._Z12denoiseImagePK5PixelPS_ii,"ax",@progbits
	.align	128
        .global         _Z12denoiseImagePK5PixelPS_ii
        .type           _Z12denoiseImagePK5PixelPS_ii,@function
        .size           _Z12denoiseImagePK5PixelPS_ii,(.L_x_18 - _Z12denoiseImagePK5PixelPS_ii)
        .other          _Z12denoiseImagePK5PixelPS_ii,@"STO_CUDA_ENTRY STV_DEFAULT"
_Z12denoiseImagePK5PixelPS_ii:
.text._Z12denoiseImagePK5PixelPS_ii:
[----:B------:R-:W-:Y:S01]  /*0000*/  LDC R1, c[0x0][0x37c] ;  /* 0x0000df00ff017b82 */ /* 0x000fe20000000800 */
[----:B------:R-:W0:Y:S07]  /*0010*/  S2R R3, SR_TID.Y ;  /* 0x0000000000037919 */ /* 0x000e2e0000002200 */
[----:B------:R-:W1:Y:S01]  /*0020*/  LDC R21, c[0x0][0x360] ;  /* 0x0000d800ff157b82 */ /* 0x000e620000000800 */
[----:B------:R-:W2:Y:S01]  /*0030*/  LDCU.64 UR6, c[0x0][0x390] ;  /* 0x00007200ff0677ac */ /* 0x000ea20008000a00 */
[----:B------:R-:W1:Y:S06]  /*0040*/  S2R R0, SR_TID.X ;  /* 0x0000000000007919 */ /* 0x000e6c0000002100 */
[----:B------:R-:W0:Y:S08]  /*0050*/  S2UR UR5, SR_CTAID.Y ;  /* 0x00000000000579c3 */ /* 0x000e300000002600 */
[----:B------:R-:W0:Y:S08]  /*0060*/  LDC R12, c[0x0][0x364] ;  /* 0x0000d900ff0c7b82 */ /* 0x000e300000000800 */
[----:B------:R-:W1:Y:S01]  /*0070*/  S2UR UR4, SR_CTAID.X ;  /* 0x00000000000479c3 */ /* 0x000e620000002500 */
[----:B0-----:R-:W-:-:S05]  /*0080*/  IMAD R12, R12, UR5, R3 ;  /* 0x000000050c0c7c24 */ /* 0x001fca000f8e0203 */
[----:B--2---:R-:W-:Y:S01]  /*0090*/  ISETP.GE.AND P0, PT, R12, UR7, PT ;  /* 0x000000070c007c0c */ /* 0x004fe2000bf06270 */
[----:B-1----:R-:W-:-:S05]  /*00a0*/  IMAD R21, R21, UR4, R0 ;  /* 0x0000000415157c24 */ /* 0x002fca000f8e0200 */
[----:B------:R-:W-:-:S13]  /*00b0*/  ISETP.GE.OR P0, PT, R21, UR6, P0 ;  /* 0x0000000615007c0c */ /* 0x000fda0008706670 */
[----:B------:R-:W-:Y:S05]  /*00c0*/  @P0 EXIT ;  /* 0x000000000000094d */ /* 0x000fea0003800000 */
[----:B------:R-:W0:Y:S01]  /*00d0*/  LDC.64 R4, c[0x0][0x380] ;  /* 0x0000e000ff047b82 */ /* 0x000e220000000a00 */
[C---:B------:R-:W-:Y:S01]  /*00e0*/  VIADD R0, R12.reuse, 0xffffffff ;  /* 0xffffffff0c007836 */ /* 0x040fe20000000000 */
[----:B------:R-:W-:Y:S01]  /*00f0*/  SHF.R.S32.HI R14, RZ, 0x1f, R21 ;  /* 0x0000001fff0e7819 */ /* 0x000fe20000011415 */
[----:B------:R-:W1:Y:S01]  /*0100*/  LDCU.64 UR4, c[0x0][0x358] ;  /* 0x00006b00ff0477ac */ /* 0x000e620008000a00 */
[----:B------:R-:W-:Y:S01]  /*0110*/  ISETP.NE.AND P0, PT, R12, RZ, PT ;  /* 0x000000ff0c00720c */ /* 0x000fe20003f05270 */
[----:B------:R-:W-:-:S03]  /*0120*/  IMAD R0, R0, UR6, RZ ;  /* 0x0000000600007c24 */ /* 0x000fc6000f8e02ff */
[C---:B------:R-:W-:Y:S02]  /*0130*/  ISETP.LT.OR P3, PT, R21.reuse, 0x1, !P0 ;  /* 0x000000011500780c */ /* 0x040fe40004761670 */
[----:B------:R-:W-:-:S04]  /*0140*/  IADD3 R11, P1, PT, R21, R0, RZ ;  /* 0x00000000150b7210 */ /* 0x000fc80007f3e0ff */
[----:B------:R-:W-:-:S05]  /*0150*/  LEA.HI.X.SX32 R2, R0, R14, 0x1, P1 ;  /* 0x0000000e00027211 */ /* 0x000fca00008f0eff */
[----:B------:R-:W-:Y:S02]  /*0160*/  IMAD R3, R2, 0x3, RZ ;  /* 0x0000000302037824 */ /* 0x000fe400078e02ff */
[----:B0-----:R-:W-:-:S04]  /*0170*/  IMAD.WIDE.U32 R10, R11, 0x3, R4 ;  /* 0x000000030b0a7825 */ /* 0x001fc800078e0004 */
[----:B------:R-:W-:-:S05]  /*0180*/  IMAD.IADD R11, R11, 0x1, R3 ;  /* 0x000000010b0b7824 */ /* 0x000fca00078e0203 */
[----:B-1----:R-:W2:Y:S04]  /*0190*/  @!P3 LDG.E.U8 R2, desc[UR4][R10.64+-0x3] ;  /* 0xfffffd040a02b981 */ /* 0x002ea8000c1e1100 */
[----:B------:R-:W3:Y:S01]  /*01a0*/  @!P3 LDG.E.U8 R3, desc[UR4][R10.64+-0x2] ;  /* 0xfffffe040a03b981 */ /* 0x000ee2000c1e1100 */
[----:B------:R-:W-:-:S03]  /*01b0*/  ISETP.LT.OR P0, PT, R21, RZ, !P0 ;  /* 0x000000ff1500720c */ /* 0x000fc60004701670 */
[----:B------:R-:W4:Y:S10]  /*01c0*/  @!P3 LDG.E.U8 R13, desc[UR4][R10.64+-0x1] ;  /* 0xffffff040a0db981 */ /* 0x000f34000c1e1100 */
[----:B------:R-:W-:-:S02]  /*01d0*/  @!P0 IMAD.IADD R25, R21, 0x1, R0 ;  /* 0x0000000115198824 */ /* 0x000fc400078e0200 */
[----:B------:R-:W-:Y:S02]  /*01e0*/  VIADD R0, R21, 0x1 ;  /* 0x0000000115007836 */ /* 0x000fe40000000000 */
[----:B------:R-:W-:-:S03]  /*01f0*/  @!P0 IMAD.WIDE R24, R25, 0x3, R4 ;  /* 0x0000000319188825 */ /* 0x000fc600078e0204 */
[----:B------:R-:W-:Y:S02]  /*0200*/  ISETP.GE.AND P1, PT, R0, UR6, PT ;  /* 0x0000000600007c0c */ /* 0x000fe4000bf26270 */
[----:B------:R-:W5:Y:S02]  /*0210*/  @!P0 LDG.E.U8 R18, desc[UR4][R24.64] ;  /* 0x0000000418128981 */ /* 0x000f64000c1e1100 */
[----:B------:R-:W-:Y:S02]  /*0220*/  ISETP.GT.AND P1, PT, R21, -0x2, !P1 ;  /* 0xfffffffe1500780c */ /* 0x000fe40004f24270 */
[----:B------:R-:W5:Y:S02]  /*0230*/  @!P0 LDG.E.U8 R23, desc[UR4][R24.64+0x1] ;  /* 0x0000010418178981 */ /* 0x000f64000c1e1100 */
[----:B------:R-:W-:Y:S02]  /*0240*/  ISETP.EQ.OR P4, PT, R12, RZ, !P1 ;  /* 0x000000ff0c00720c */ /* 0x000fe40004f82670 */
[----:B------:R0:W5:Y:S11]  /*0250*/  @!P0 LDG.E.U8 R20, desc[UR4][R24.64+0x2] ;  /* 0x0000020418148981 */ /* 0x000176000c1e1100 */
[----:B------:R-:W5:Y:S01]  /*0260*/  @!P4 LDG.E.U8 R8, desc[UR4][R10.64+0x3] ;  /* 0x000003040a08c981 */ /* 0x000f62000c1e1100 */
[----:B------:R-:W-:-:S02]  /*0270*/  HFMA2 R9, -RZ, RZ, 0, 0 ;  /* 0x00000000ff097431 */ /* 0x000fc400000001ff */
[C---:B------:R-:W-:Y:S01]  /*0280*/  VIADD R16, R12.reuse, 0x1 ;  /* 0x000000010c107836 */ /* 0x040fe20000000000 */
[----:B------:R-:W-:Y:S01]  /*0290*/  CS2R R6, SRZ ;  /* 0x0000000000067805 */ /* 0x000fe2000001ff00 */
[----:B------:R-:W-:Y:S01]  /*02a0*/  IMAD R12, R12, UR6, RZ ;  /* 0x000000060c0c7c24 */ /* 0x000fe2000f8e02ff */
[C---:B------:R-:W-:Y:S01]  /*02b0*/  ISETP.GE.AND P5, PT, R21.reuse, RZ, PT ;  /* 0x000000ff1500720c */ /* 0x040fe20003fa6270 */
[----:B------:R-:W5:Y:S01]  /*02c0*/  @!P4 LDG.E.U8 R19, desc[UR4][R10.64+0x5] ;  /* 0x000005040a13c981 */ /* 0x000f62000c1e1100 */
[----:B------:R-:W-:Y:S02]  /*02d0*/  ISETP.GE.U32.AND P2, PT, R16, UR7, PT ;  /* 0x0000000710007c0c */ /* 0x000fe4000bf46070 */
[C---:B------:R-:W-:Y:S02]  /*02e0*/  IADD3 R17, PT, PT, R21.reuse, R12, RZ ;  /* 0x0000000c15117210 */ /* 0x040fe40007ffe0ff */
[----:B------:R-:W-:Y:S02]  /*02f0*/  ISETP.LT.OR P2, PT, R21, RZ, P2 ;  /* 0x000000ff1500720c */ /* 0x000fe40001741670 */
[----:B--2---:R-:W-:-:S02]  /*0300*/  @!P3 I2FP.F32.U32 R0, R2 ;  /* 0x000000020000b245 */ /* 0x004fc40000201000 */
[----:B---3--:R-:W-:-:S03]  /*0310*/  @!P3 I2FP.F32.U32 R2, R3 ;  /* 0x000000030002b245 */ /* 0x008fc60000201000 */
[----:B------:R-:W-:Y:S01]  /*0320*/  @!P3 FFMA R6, R0, 0.3333333432674407959, RZ ;  /* 0x3eaaaaab0006b823 */ /* 0x000fe200000000ff */
[----:B------:R-:W-:Y:S01]  /*0330*/  VIADD R0, R12, UR6 ;  /* 0x000000060c007c36 */ /* 0x000fe20008000000 */
[----:B----4-:R-:W-:Y:S01]  /*0340*/  @!P3 I2FP.F32.U32 R3, R13 ;  /* 0x0000000d0003b245 */ /* 0x010fe20000201000 */
[----:B------:R-:W-:Y:S01]  /*0350*/  @!P3 FFMA R9, R2, 0.3333333432674407959, RZ ;  /* 0x3eaaaaab0209b823 */ /* 0x000fe200000000ff */
[----:B------:R-:W-:-:S03]  /*0360*/  IADD3 R13, P6, PT, R21, R12, RZ ;  /* 0x0000000c150d7210 */ /* 0x000fc60007fde0ff */
[----:B------:R-:W-:Y:S01]  /*0370*/  @!P3 FFMA R7, R3, 0.3333333432674407959, RZ ;  /* 0x3eaaaaab0307b823 */ /* 0x000fe200000000ff */
[----:B------:R-:W-:Y:S01]  /*0380*/  IMAD.MOV.U32 R3, RZ, RZ, RZ ;  /* 0x000000ffff037224 */ /* 0x000fe200078e00ff */
[----:B------:R-:W-:Y:S01]  /*0390*/  LEA.HI.X.SX32 R2, R12, R14, 0x1, P6 ;  /* 0x0000000e0c027211 */ /* 0x000fe200030f0eff */
[----:B------:R-:W-:Y:S01]  /*03a0*/  @!P3 IMAD.MOV.U32 R3, RZ, RZ, 0x3eaaaaab ;  /* 0x3eaaaaabff03b424 */ /* 0x000fe200078e00ff */
[----:B------:R-:W-:Y:S01]  /*03b0*/  ISETP.GT.AND P3, PT, R21, UR6, PT ;  /* 0x0000000615007c0c */ /* 0x000fe2000bf64270 */
[--C-:B------:R-:W-:Y:S01]  /*03c0*/  IMAD.WIDE.U32 R12, R13, 0x3, R4.reuse ;  /* 0x000000030d0c7825 */ /* 0x100fe200078e0004 */
[C---:B------:R-:W-:Y:S02]  /*03d0*/  IADD3 R27, P6, PT, R21.reuse, R0, RZ ;  /* 0x00000000151b7210 */ /* 0x040fe40007fde0ff */
[----:B------:R-:W-:Y:S01]  /*03e0*/  ISETP.GT.AND P3, PT, R21, RZ, !P3 ;  /* 0x000000ff1500720c */ /* 0x000fe20005f64270 */
[----:B0-----:R-:W-:Y:S01]  /*03f0*/  IMAD R25, R2, 0x3, RZ ;  /* 0x0000000302197824 */ /* 0x001fe200078e02ff */
[----:B------:R-:W-:Y:S01]  /*0400*/  LEA.HI.X.SX32 R24, R0, R14, 0x1, P6 ;  /* 0x0000000e00187211 */ /* 0x000fe200030f0eff */
[----:B------:R-:W-:-:S04]  /*0410*/  @P5 IMAD.WIDE R14, R17, 0x3, R4 ;  /* 0x00000003110e5825 */ /* 0x000fc800078e0204 */
[----:B------:R-:W-:Y:S02]  /*0420*/  IMAD.IADD R13, R13, 0x1, R25 ;  /* 0x000000010d0d7824 */ /* 0x000fe400078e0219 */
[----:B------:R-:W-:Y:S01]  /*0430*/  IMAD R29, R24, 0x3, RZ ;  /* 0x00000003181d7824 */ /* 0x000fe200078e02ff */
[----:B------:R-:W-:Y:S01]  /*0440*/  ISETP.GE.U32.OR P6, PT, R16, UR7, !P3 ;  /* 0x0000000710007c0c */ /* 0x000fe2000dfc6470 */
[----:B------:R-:W-:Y:S01]  /*0450*/  @!P2 IMAD.IADD R21, R21, 0x1, R0 ;  /* 0x000000011515a824 */ /* 0x000fe200078e0200 */
[----:B-----5:R-:W-:Y:S01]  /*0460*/  @!P0 I2FP.F32.U32 R26, R23 ;  /* 0x00000017001a8245 */ /* 0x020fe20000201000 */
[----:B------:R-:W2:Y:S01]  /*0470*/  @P3 LDG.E.U8 R24, desc[UR4][R12.64+-0x3] ;  /* 0xfffffd040c183981 */ /* 0x000ea2000c1e1100 */
[----:B------:R-:W-:-:S03]  /*0480*/  @!P0 I2FP.F32.U32 R25, R18 ;  /* 0x0000001200198245 */ /* 0x000fc60000201000 */
[----:B------:R0:W3:Y:S01]  /*0490*/  @!P4 LDG.E.U8 R0, desc[UR4][R10.64+0x4] ;  /* 0x000004040a00c981 */ /* 0x0000e2000c1e1100 */
[----:B------:R-:W-:-:S03]  /*04a0*/  @!P0 I2FP.F32.U32 R28, R20 ;  /* 0x00000014001c8245 */ /* 0x000fc60000201000 */
[----:B------:R-:W4:Y:S01]  /*04b0*/  @P5 LDG.E.U8 R2, desc[UR4][R14.64] ;  /* 0x000000040e025981 */ /* 0x000f22000c1e1100 */
[----:B------:R-:W-:Y:S01]  /*04c0*/  @!P0 FFMA R6, R25, 0.5, R6 ;  /* 0x3f00000019068823 */ /* 0x000fe20000000006 */
[----:B------:R-:W-:Y:S01]  /*04d0*/  @!P0 FFMA R9, R26, 0.5, R9 ;  /* 0x3f0000001a098823 */ /* 0x000fe20000000009 */
[----:B------:R-:W-:Y:S01]  /*04e0*/  @!P0 FFMA R7, R28, 0.5, R7 ;  /* 0x3f0000001c078823 */ /* 0x000fe20000000007 */
[----:B------:R-:W5:Y:S01]  /*04f0*/  @P5 LDG.E.U8 R18, desc[UR4][R14.64+0x1] ;  /* 0x000001040e125981 */ /* 0x000f62000c1e1100 */
[----:B0-----:R-:W-:-:S04]  /*0500*/  IMAD.WIDE.U32 R10, R27, 0x3, R4 ;  /* 0x000000031b0a7825 */ /* 0x001fc800078e0004 */
[----:B------:R-:W-:Y:S01]  /*0510*/  @!P0 FADD R3, R3, 0.5 ;  /* 0x3f00000003038421 */ /* 0x000fe20000000000 */
[----:B------:R-:W5:Y:S01]  /*0520*/  @P5 LDG.E.U8 R22, desc[UR4][R14.64+0x2] ;  /* 0x000002040e165981 */ /* 0x000f62000c1e1100 */
[----:B------:R-:W-:Y:S01]  /*0530*/  ISETP.GE.U32.OR P0, PT, R16, UR7, !P1 ;  /* 0x0000000710007c0c */ /* 0x000fe2000cf06470 */
[----:B------:R-:W-:Y:S02]  /*0540*/  IMAD.IADD R11, R11, 0x1, R29 ;  /* 0x000000010b0b7824 */ /* 0x000fe400078e021d */
[----:B------:R-:W-:Y:S01]  /*0550*/  @!P2 IMAD.WIDE R4, R21, 0x3, R4 ;  /* 0x000000031504a825 */ /* 0x000fe200078e0204 */
[----:B------:R-:W5:Y:S04]  /*0560*/  @P3 LDG.E.U8 R25, desc[UR4][R12.64+-0x2] ;  /* 0xfffffe040c193981 */ /* 0x000f68000c1e1100 */
[----:B------:R-:W5:Y:S04]  /*0570*/  @P3 LDG.E.U8 R20, desc[UR4][R12.64+-0x1] ;  /* 0xffffff040c143981 */ /* 0x000f68000c1e1100 */
[----:B------:R-:W5:Y:S01]  /*0580*/  @P1 LDG.E.U8 R14, desc[UR4][R12.64+0x3] ;  /* 0x000003040c0e1981 */ /* 0x000f62000c1e1100 */
[----:B------:R-:W-:-:S03]  /*0590*/  @!P4 I2FP.F32.U32 R21, R8 ;  /* 0x000000080015c245 */ /* 0x000fc60000201000 */
[----:B------:R-:W5:Y:S04]  /*05a0*/  @!P6 LDG.E.U8 R16, desc[UR4][R10.64+-0x3] ;  /* 0xfffffd040a10e981 */ /* 0x000f68000c1e1100 */
[----:B------:R-:W5:Y:S01]  /*05b0*/  @!P2 LDG.E.U8 R27, desc[UR4][R4.64] ;  /* 0x00000004041ba981 */ /* 0x000f62000c1e1100 */
[----:B------:R-:W-:-:S03]  /*05c0*/  @!P4 FFMA R6, R21, 0.3333333432674407959, R6 ;  /* 0x3eaaaaab1506c823 */ /* 0x000fc60000000006 */
[----:B------:R-:W5:Y:S04]  /*05d0*/  @!P0 LDG.E.U8 R21, desc[UR4][R10.64+0x3] ;  /* 0x000003040a158981 */ /* 0x000f68000c1e1100 */
[----:B------:R-:W5:Y:S04]  /*05e0*/  @P1 LDG.E.U8 R15, desc[UR4][R12.64+0x4] ;  /* 0x000004040c0f1981 */ /* 0x000f68000c1e1100 */
[----:B------:R-:W5:Y:S04]  /*05f0*/  @!P6 LDG.E.U8 R23, desc[UR4][R10.64+-0x1] ;  /* 0xffffff040a17e981 */ /* 0x000f68000c1e1100 */
[----:B------:R-:W5:Y:S04]  /*0600*/  @!P6 LDG.E.U8 R26, desc[UR4][R10.64+-0x2] ;  /* 0xfffffe040a1ae981 */ /* 0x000f68000c1e1100 */
[----:B------:R-:W5:Y:S04]  /*0610*/  @P1 LDG.E.U8 R12, desc[UR4][R12.64+0x5] ;  /* 0x000005040c0c1981 */ /* 0x000f68000c1e1100 */
[----:B------:R-:W5:Y:S04]  /*0620*/  @!P2 LDG.E.U8 R29, desc[UR4][R4.64+0x1] ;  /* 0x00000104041da981 */ /* 0x000f68000c1e1100 */
[----:B------:R-:W5:Y:S04]  /*0630*/  @!P0 LDG.E.U8 R8, desc[UR4][R10.64+0x4] ;  /* 0x000004040a088981 */ /* 0x000f68000c1e1100 */
[----:B------:R-:W5:Y:S04]  /*0640*/  @!P2 LDG.E.U8 R13, desc[UR4][R4.64+0x2] ;  /* 0x00000204040da981 */ /* 0x000f68000c1e1100 */
[----:B------:R0:W5:Y:S01]  /*0650*/  @!P0 LDG.E.U8 R28, desc[UR4][R10.64+0x5] ;  /* 0x000005040a1c8981 */ /* 0x000162000c1e1100 */
[----:B------:R-:W-:-:S04]  /*0660*/  @!P4 FADD R3, R3, 0.3333333432674407959 ;  /* 0x3eaaaaab0303c421 */ /* 0x000fc80000000000 */
[----:B------:R-:W-:-:S04]  /*0670*/  @P3 FADD R3, R3, 0.5 ;  /* 0x3f00000003033421 */ /* 0x000fc80000000000 */
[----:B------:R-:W-:-:S04]  /*0680*/  @P5 FADD R3, R3, 1 ;  /* 0x3f80000003035421 */ /* 0x000fc80000000000 */
[----:B------:R-:W-:-:S04]  /*0690*/  @P1 FADD R3, R3, 0.5 ;  /* 0x3f00000003031421 */ /* 0x000fc80000000000 */
[----:B------:R-:W-:-:S04]  /*06a0*/  @!P6 FADD R3, R3, 0.3333333432674407959 ;  /* 0x3eaaaaab0303e421 */ /* 0x000fc80000000000 */
[----:B------:R-:W-:-:S04]  /*06b0*/  @!P2 FADD R3, R3, 0.5 ;  /* 0x3f0000000303a421 */ /* 0x000fc80000000000 */
[----:B------:R-:W-:-:S04]  /*06c0*/  @!P0 FADD R3, R3, 0.3333333432674407959 ;  /* 0x3eaaaaab03038421 */ /* 0x000fc80000000000 */
[----:B0-----:R-:W0:Y:S01]  /*06d0*/  MUFU.RCP R10, R3 ;  /* 0x00000003000a7308 */ /* 0x001e220000001000 */
[----:B------:R-:W-:Y:S01]  /*06e0*/  @!P4 I2FP.F32.U32 R19, R19 ;  /* 0x000000130013c245 */ /* 0x000fe20000201000 */
[----:B0-----:R-:W-:-:S04]  /*06f0*/  FFMA R11, R10, -R3, 1 ;  /* 0x3f8000000a0b7423 */ /* 0x001fc80000000803 */
[----:B------:R-:W-:Y:S01]  /*0700*/  @!P4 FFMA R7, R19, 0.3333333432674407959, R7 ;  /* 0x3eaaaaab1307c823 */ /* 0x000fe20000000007 */
[----:B------:R-:W-:Y:S01]  /*0710*/  BSSY.RECONVERGENT B0, `(.L_x_0) ;  /* 0x0000033000007945 */ /* 0x000fe20003800200 */
[----:B--2---:R-:W-:Y:S02]  /*0720*/  @P3 I2FP.F32.U32 R5, R24 ;  /* 0x0000001800053245 */ /* 0x004fe40000201000 */
[----:B---3--:R-:W-:-:S03]  /*0730*/  @!P4 I2FP.F32.U32 R0, R0 ;  /* 0x000000000000c245 */ /* 0x008fc60000201000 */
[----:B------:R-:W-:Y:S01]  /*0740*/  @P3 FFMA R6, R5, 0.5, R6 ;  /* 0x3f00000005063823 */ /* 0x000fe20000000006 */
[----:B----4-:R-:W-:Y:S01]  /*0750*/  @P5 I2FP.F32.U32 R5, R2 ;  /* 0x0000000200055245 */ /* 0x010fe20000201000 */
[----:B------:R-:W-:Y:S01]  /*0760*/  @!P4 FFMA R9, R0, 0.3333333432674407959, R9 ;  /* 0x3eaaaaab0009c823 */ /* 0x000fe20000000009 */
[----:B------:R-:W-:-:S03]  /*0770*/  FFMA R0, R10, R11, R10 ;  /* 0x0000000b0a007223 */ /* 0x000fc6000000000a */
[----:B------:R-:W-:Y:S01]  /*0780*/  @P5 FADD R6, R6, R5 ;  /* 0x0000000506065221 */ /* 0x000fe20000000000 */
[----:B-----5:R-:W-:Y:S02]  /*0790*/  @P5 I2FP.F32.U32 R18, R18 ;  /* 0x0000001200125245 */ /* 0x020fe40000201000 */
[----:B------:R-:W-:Y:S02]  /*07a0*/  @P5 I2FP.F32.U32 R22, R22 ;  /* 0x0000001600165245 */ /* 0x000fe40000201000 */
[----:B------:R-:W-:-:S05]  /*07b0*/  @P1 I2FP.F32.U32 R11, R14 ;  /* 0x0000000e000b1245 */ /* 0x000fca0000201000 */
[----:B------:R-:W-:Y:S01]  /*07c0*/  @P1 FFMA R6, R11, 0.5, R6 ;  /* 0x3f0000000b061823 */ /* 0x000fe20000000006 */
[----:B------:R-:W-:Y:S02]  /*07d0*/  @!P6 I2FP.F32.U32 R11, R16 ;  /* 0x00000010000be245 */ /* 0x000fe40000201000 */
[----:B------:R-:W-:Y:S02]  /*07e0*/  @P3 I2FP.F32.U32 R4, R25 ;  /* 0x0000001900043245 */ /* 0x000fe40000201000 */
[----:B------:R-:W-:Y:S01]  /*07f0*/  @P3 I2FP.F32.U32 R20, R20 ;  /* 0x0000001400143245 */ /* 0x000fe20000201000 */
[----:B------:R-:W-:Y:S01]  /*0800*/  @!P6 FFMA R6, R11, 0.3333333432674407959, R6 ;  /* 0x3eaaaaab0b06e823 */ /* 0x000fe20000000006 */
[----:B------:R-:W-:Y:S01]  /*0810*/  @!P2 I2FP.F32.U32 R27, R27 ;  /* 0x0000001b001ba245 */ /* 0x000fe20000201000 */
[----:B------:R-:W-:Y:S01]  /*0820*/  @P3 FFMA R9, R4, 0.5, R9 ;  /* 0x3f00000004093823 */ /* 0x000fe20000000009 */
[----:B------:R-:W-:Y:S01]  /*0830*/  @!P0 I2FP.F32.U32 R21, R21 ;  /* 0x0000001500158245 */ /* 0x000fe20000201000 */
[----:B------:R-:W-:Y:S01]  /*0840*/  @P3 FFMA R7, R20, 0.5, R7 ;  /* 0x3f00000014073823 */ /* 0x000fe20000000007 */
[----:B------:R-:W0:Y:S01]  /*0850*/  LDC.64 R4, c[0x0][0x388] ;  /* 0x0000e200ff047b82 */ /* 0x000e220000000a00 */
[----:B------:R-:W-:Y:S01]  /*0860*/  @!P2 FFMA R6, R27, 0.5, R6 ;  /* 0x3f0000001b06a823 */ /* 0x000fe20000000006 */
[----:B------:R-:W-:Y:S01]  /*0870*/  @P1 I2FP.F32.U32 R2, R15 ;  /* 0x0000000f00021245 */ /* 0x000fe20000201000 */
[----:B------:R-:W-:Y:S01]  /*0880*/  @P5 FADD R9, R9, R18 ;  /* 0x0000001209095221 */ /* 0x000fe20000000000 */
[----:B------:R-:W-:Y:S01]  /*0890*/  @P5 FADD R7, R7, R22 ;  /* 0x0000001607075221 */ /* 0x000fe20000000000 */
[----:B------:R-:W-:-:S02]  /*08a0*/  @!P0 FFMA R6, R21, 0.3333333432674407959, R6 ;  /* 0x3eaaaaab15068823 */ /* 0x000fc40000000006 */
[----:B------:R-:W-:Y:S01]  /*08b0*/  @P1 FFMA R9, R2, 0.5, R9 ;  /* 0x3f00000002091823 */ /* 0x000fe20000000009 */
[----:B------:R-:W-:Y:S02]  /*08c0*/  @P1 I2FP.F32.U32 R12, R12 ;  /* 0x0000000c000c1245 */ /* 0x000fe40000201000 */
[----:B------:R-:W-:-:S03]  /*08d0*/  @!P6 I2FP.F32.U32 R2, R23 ;  /* 0x000000170002e245 */ /* 0x000fc60000201000 */
[----:B------:R-:W-:Y:S01]  /*08e0*/  @P1 FFMA R7, R12, 0.5, R7 ;  /* 0x3f0000000c071823 */ /* 0x000fe20000000007 */
[----:B------:R-:W1:Y:S01]  /*08f0*/  FCHK P1, R6, R3 ;  /* 0x0000000306007302 */ /* 0x000e620000020000 */
[----:B------:R-:W-:Y:S02]  /*0900*/  @!P6 I2FP.F32.U32 R26, R26 ;  /* 0x0000001a001ae245 */ /* 0x000fe40000201000 */
[----:B------:R-:W-:Y:S01]  /*0910*/  @!P2 I2FP.F32.U32 R10, R29 ;  /* 0x0000001d000aa245 */ /* 0x000fe20000201000 */
[----:B------:R-:W-:Y:S01]  /*0920*/  @!P6 FFMA R7, R2, 0.3333333432674407959, R7 ;  /* 0x3eaaaaab0207e823 */ /* 0x000fe20000000007 */
[----:B------:R-:W-:Y:S01]  /*0930*/  FFMA R11, R0, R6, RZ ;  /* 0x00000006000b7223 */ /* 0x000fe200000000ff */
[----:B------:R-:W-:Y:S01]  /*0940*/  @!P6 FFMA R9, R26, 0.3333333432674407959, R9 ;  /* 0x3eaaaaab1a09e823 */ /* 0x000fe20000000009 */
[----:B------:R-:W-:Y:S02]  /*0950*/  @!P2 I2FP.F32.U32 R2, R13 ;  /* 0x0000000d0002a245 */ /* 0x000fe40000201000 */
[----:B------:R-:W-:Y:S01]  /*0960*/  @!P0 I2FP.F32.U32 R8, R8 ;  /* 0x0000000800088245 */ /* 0x000fe20000201000 */
[----:B------:R-:W-:Y:S01]  /*0970*/  @!P2 FFMA R9, R10, 0.5, R9 ;  /* 0x3f0000000a09a823 */ /* 0x000fe20000000009 */
[----:B------:R-:W-:Y:S01]  /*0980*/  @!P0 I2FP.F32.U32 R28, R28 ;  /* 0x0000001c001c8245 */ /* 0x000fe20000201000 */
[----:B------:R-:W-:Y:S01]  /*0990*/  FFMA R10, R11, -R3, R6 ;  /* 0x800000030b0a7223 */ /* 0x000fe20000000006 */
[----:B------:R-:W-:Y:S01]  /*09a0*/  @!P2 FFMA R7, R2, 0.5, R7 ;  /* 0x3f0000000207a823 */ /* 0x000fe20000000007 */
[----:B------:R-:W-:Y:S01]  /*09b0*/  @!P0 FFMA R9, R8, 0.3333333432674407959, R9 ;  /* 0x3eaaaaab08098823 */ /* 0x000fe20000000009 */
[----:B0-----:R-:W-:-:S04]  /*09c0*/  IMAD.WIDE R4, R17, 0x3, R4 ;  /* 0x0000000311047825 */ /* 0x001fc800078e0204 */
[----:B------:R-:W-:Y:S01]  /*09d0*/  FFMA R10, R0, R10, R11 ;  /* 0x0000000a000a7223 */ /* 0x000fe2000000000b */
[----:B------:R-:W-:Y:S01]  /*09e0*/  @!P0 FFMA R7, R28, 0.3333333432674407959, R7 ;  /* 0x3eaaaaab1c078823 */ /* 0x000fe20000000007 */
[----:B-1----:R-:W-:Y:S06]  /*09f0*/  @!P1 BRA `(.L_x_1) ;  /* 0x0000000000109947 */ /* 0x002fec0003800000 */
[----:B------:R-:W-:Y:S02]  /*0a00*/  MOV R0, R6 ;  /* 0x0000000600007202 */ /* 0x000fe40000000f00 */
[----:B------:R-:W-:-:S07]  /*0a10*/  MOV R2, 0xa30 ;  /* 0x00000a3000027802 */ /* 0x000fce0000000f00 */
[----:B------:R-:W-:Y:S05]  /*0a20*/  CALL.REL.NOINC `($__internal_0_$__cuda_sm3x_div_rn_noftz_f32_slowpath) ;  /* 0x0000000000907944 */ /* 0x000fea0003c00000 */
[----:B------:R-:W-:-:S07]  /*0a30*/  IMAD.MOV.U32 R10, RZ, RZ, R0 ;  /* 0x000000ffff0a7224 */ /* 0x000fce00078e0000 */
.L_x_1:
[----:B------:R-:W-:Y:S05]  /*0a40*/  BSYNC.RECONVERGENT B0 ;  /* 0x0000000000007941 */ /* 0x000fea0003800200 */
.L_x_0:
[----:B------:R-:W0:Y:S01]  /*0a50*/  F2I.U32.TRUNC.NTZ R11, R10 ;  /* 0x0000000a000b7305 */ /* 0x000e22000020f000 */
[----:B------:R-:W-:Y:S07]  /*0a60*/  BSSY.RECONVERGENT B0, `(.L_x_2) ;  /* 0x000000e000007945 */ /* 0x000fee0003800200 */
[----:B------:R-:W1:Y:S01]  /*0a70*/  MUFU.RCP R0, R3 ;  /* 0x0000000300007308 */ /* 0x000e620000001000 */
[----:B0-----:R0:W-:Y:S07]  /*0a80*/  STG.E.U8 desc[UR4][R4.64], R11 ;  /* 0x0000000b04007986 */ /* 0x0011ee000c101104 */
[----:B------:R-:W2:Y:S01]  /*0a90*/  FCHK P0, R9, R3 ;  /* 0x0000000309007302 */ /* 0x000ea20000000000 */
[----:B-1----:R-:W-:-:S04]  /*0aa0*/  FFMA R13, R0, -R3, 1 ;  /* 0x3f800000000d7423 */ /* 0x002fc80000000803 */
[----:B------:R-:W-:-:S04]  /*0ab0*/  FFMA R0, R0, R13, R0 ;  /* 0x0000000d00007223 */ /* 0x000fc80000000000 */
[----:B------:R-:W-:-:S04]  /*0ac0*/  FFMA R2, R0, R9, RZ ;  /* 0x0000000900027223 */ /* 0x000fc800000000ff */
[----:B------:R-:W-:-:S04]  /*0ad0*/  FFMA R13, R2, -R3, R9 ;  /* 0x80000003020d7223 */ /* 0x000fc80000000009 */
[----:B------:R-:W-:Y:S01]  /*0ae0*/  FFMA R2, R0, R13, R2 ;  /* 0x0000000d00027223 */ /* 0x000fe20000000002 */
[----:B0-2---:R-:W-:Y:S06]  /*0af0*/  @!P0 BRA `(.L_x_3) ;  /* 0x0000000000108947 */ /* 0x005fec0003800000 */
[----:B------:R-:W-:Y:S01]  /*0b00*/  IMAD.MOV.U32 R0, RZ, RZ, R9 ;  /* 0x000000ffff007224 */ /* 0x000fe200078e0009 */
[----:B------:R-:W-:-:S07]  /*0b10*/  MOV R2, 0xb30 ;  /* 0x00000b3000027802 */ /* 0x000fce0000000f00 */
[----:B------:R-:W-:Y:S05]  /*0b20*/  CALL.REL.NOINC `($__internal_0_$__cuda_sm3x_div_rn_noftz_f32_slowpath) ;  /* 0x0000000000507944 */ /* 0x000fea0003c00000 */
[----:B------:R-:W-:-:S07]  /*0b30*/  IMAD.MOV.U32 R2, RZ, RZ, R0 ;  /* 0x000000ffff027224 */ /* 0x000fce00078e0000 */
.L_x_3:
[----:B------:R-:W-:Y:S05]  /*0b40*/  BSYNC.RECONVERGENT B0 ;  /* 0x0000000000007941 */ /* 0x000fea0003800200 */
.L_x_2:
        /* <DEDUP_REMOVED lines=11> */
[----:B------:R-:W-:Y:S02]  /*0c00*/  MOV R0, R7 ;  /* 0x0000000700007202 */ /* 0x000fe40000000f00 */
[----:B------:R-:W-:-:S07]  /*0c10*/  MOV R2, 0xc30 ;  /* 0x00000c3000027802 */ /* 0x000fce0000000f00 */
[----:B------:R-:W-:Y:S05]  /*0c20*/  CALL.REL.NOINC `($__internal_0_$__cuda_sm3x_div_rn_noftz_f32_slowpath) ;  /* 0x0000000000107944 */ /* 0x000fea0003c00000 */
.L_x_5:
[----:B------:R-:W-:Y:S05]  /*0c30*/  BSYNC.RECONVERGENT B0 ;  /* 0x0000000000007941 */ /* 0x000fea0003800200 */
.L_x_4:
[----:B------:R-:W0:Y:S02]  /*0c40*/  F2I.U32.TRUNC.NTZ R3, R0 ;  /* 0x0000000000037305 */ /* 0x000e24000020f000 */
[----:B0-----:R-:W-:Y:S01]  /*0c50*/  STG.E.U8 desc[UR4][R4.64+0x2], R3 ;  /* 0x0000020304007986 */ /* 0x001fe2000c101104 */
[----:B------:R-:W-:Y:S05]  /*0c60*/  EXIT ;  /* 0x000000000000794d */ /* 0x000fea0003800000 */
        .weak           $__internal_0_$__cuda_sm3x_div_rn_noftz_f32_slowpath
        .type           $__internal_0_$__cuda_sm3x_div_rn_noftz_f32_slowpath,@function
        .size           $__internal_0_$__cuda_sm3x_div_rn_noftz_f32_slowpath,(.L_x_18 - $__internal_0_$__cuda_sm3x_div_rn_noftz_f32_slowpath)
$__internal_0_$__cuda_sm3x_div_rn_noftz_f32_slowpath:
[--C-:B------:R-:W-:Y:S01]  /*0c70*/  SHF.R.U32.HI R8, RZ, 0x17, R3.reuse ;  /* 0x00000017ff087819 */ /* 0x100fe20000011603 */
[----:B------:R-:W-:Y:S01]  /*0c80*/  BSSY.RECONVERGENT B1, `(.L_x_6) ;  /* 0x0000063000017945 */ /* 0x000fe20003800200 */
[----:B------:R-:W-:Y:S01]  /*0c90*/  SHF.R.U32.HI R6, RZ, 0x17, R0 ;  /* 0x00000017ff067819 */ /* 0x000fe20000011600 */
[----:B------:R-:W-:Y:S01]  /*0ca0*/  IMAD.MOV.U32 R11, RZ, RZ, R3 ;  /* 0x000000ffff0b7224 */ /* 0x000fe200078e0003 */
[----:B------:R-:W-:Y:S02]  /*0cb0*/  LOP3.LUT R14, R8, 0xff, RZ, 0xc0, !PT ;  /* 0x000000ff080e7812 */ /* 0x000fe400078ec0ff */
[----:B------:R-:W-:-:S03]  /*0cc0*/  LOP3.LUT R12, R6, 0xff, RZ, 0xc0, !PT ;  /* 0x000000ff060c7812 */ /* 0x000fc600078ec0ff */
[----:B------:R-:W-:Y:S02]  /*0cd0*/  VIADD R10, R14, 0xffffffff ;  /* 0xffffffff0e0a7836 */ /* 0x000fe40000000000 */
[----:B------:R-:W-:-:S03]  /*0ce0*/  VIADD R8, R12, 0xffffffff ;  /* 0xffffffff0c087836 */ /* 0x000fc60000000000 */
[----:B------:R-:W-:-:S04]  /*0cf0*/  ISETP.GT.U32.AND P0, PT, R10, 0xfd, PT ;  /* 0x000000fd0a00780c */ /* 0x000fc80003f04070 */
[----:B------:R-:W-:-:S13]  /*0d00*/  ISETP.GT.U32.OR P0, PT, R8, 0xfd, P0 ;  /* 0x000000fd0800780c */ /* 0x000fda0000704470 */
[----:B------:R-:W-:Y:S01]  /*0d10*/  @!P0 MOV R6, RZ ;  /* 0x000000ff00068202 */ /* 0x000fe20000000f00 */
[----:B------:R-:W-:Y:S06]  /*0d20*/  @!P0 BRA `(.L_x_7) ;  /* 0x00000000005c8947 */ /* 0x000fec0003800000 */
[----:B------:R-:W-:Y:S02]  /*0d30*/  FSETP.GTU.FTZ.AND P0, PT, |R0|, +INF , PT ;  /* 0x7f8000000000780b */ /* 0x000fe40003f1c200 */
[----:B------:R-:W-:-:S04]  /*0d40*/  FSETP.GTU.FTZ.AND P1, PT, |R3|, +INF , PT ;  /* 0x7f8000000300780b */ /* 0x000fc80003f3c200 */
[----:B------:R-:W-:-:S13]  /*0d50*/  PLOP3.LUT P0, PT, P0, P1, PT, 0xf8, 0x8f ;  /* 0x00000000008f781c */ /* 0x000fda0000703f70 */
[----:B------:R-:W-:Y:S05]  /*0d60*/  @P0 BRA `(.L_x_8) ;  /* 0x00000004004c0947 */ /* 0x000fea0003800000 */
[----:B------:R-:W-:-:S13]  /*0d70*/  LOP3.LUT P0, RZ, R11, 0x7fffffff, R0, 0xc8, !PT ;  /* 0x7fffffff0bff7812 */ /* 0x000fda000780c800 */
[----:B------:R-:W-:Y:S05]  /*0d80*/  @!P0 BRA `(.L_x_9) ;  /* 0x00000004003c8947 */ /* 0x000fea0003800000 */
[C---:B------:R-:W-:Y:S02]  /*0d90*/  FSETP.NEU.FTZ.AND P0, PT, |R0|.reuse, +INF , PT ;  /* 0x7f8000000000780b */ /* 0x040fe40003f1d200 */
[----:B------:R-:W-:Y:S02]  /*0da0*/  FSETP.NEU.FTZ.AND P2, PT, |R3|, +INF , PT ;  /* 0x7f8000000300780b */ /* 0x000fe40003f5d200 */
[----:B------:R-:W-:-:S11]  /*0db0*/  FSETP.NEU.FTZ.AND P1, PT, |R0|, +INF , PT ;  /* 0x7f8000000000780b */ /* 0x000fd60003f3d200 */
[----:B------:R-:W-:Y:S05]  /*0dc0*/  @!P2 BRA !P0, `(.L_x_9) ;  /* 0x00000004002ca947 */ /* 0x000fea0004000000 */
[----:B------:R-:W-:-:S04]  /*0dd0*/  LOP3.LUT P0, RZ, R0, 0x7fffffff, RZ, 0xc0, !PT ;  /* 0x7fffffff00ff7812 */ /* 0x000fc8000780c0ff */
[----:B------:R-:W-:-:S13]  /*0de0*/  PLOP3.LUT P0, PT, P2, P0, PT, 0x2f, 0xf2 ;  /* 0x0000000000f2781c */ /* 0x000fda0001700577 */
[----:B------:R-:W-:Y:S05]  /*0df0*/  @P0 BRA `(.L_x_10) ;  /* 0x0000000400180947 */ /* 0x000fea0003800000 */
[----:B------:R-:W-:-:S04]  /*0e00*/  LOP3.LUT P0, RZ, R11, 0x7fffffff, RZ, 0xc0, !PT ;  /* 0x7fffffff0bff7812 */ /* 0x000fc8000780c0ff */
[----:B------:R-:W-:-:S13]  /*0e10*/  PLOP3.LUT P0, PT, P1, P0, PT, 0x2f, 0xf2 ;  /* 0x0000000000f2781c */ /* 0x000fda0000f00577 */
[----:B------:R-:W-:Y:S05]  /*0e20*/  @P0 BRA `(.L_x_11) ;  /* 0x0000000400000947 */ /* 0x000fea0003800000 */
[----:B------:R-:W-:Y:S02]  /*0e30*/  ISETP.GE.AND P0, PT, R8, RZ, PT ;  /* 0x000000ff0800720c */ /* 0x000fe40003f06270 */
[----:B------:R-:W-:-:S11]  /*0e40*/  ISETP.GE.AND P1, PT, R10, RZ, PT ;  /* 0x000000ff0a00720c */ /* 0x000fd60003f26270 */
[----:B------:R-:W-:Y:S02]  /*0e50*/  @P0 IMAD.MOV.U32 R6, RZ, RZ, RZ ;  /* 0x000000ffff060224 */ /* 0x000fe400078e00ff */
[----:B------:R-:W-:Y:S01]  /*0e60*/  @!P0 FFMA R0, R0, 1.84467440737095516160e+19, RZ ;  /* 0x5f80000000008823 */ /* 0x000fe200000000ff */
[----:B------:R-:W-:Y:S02]  /*0e70*/  @!P0 IMAD.MOV.U32 R6, RZ, RZ, -0x40 ;  /* 0xffffffc0ff068424 */ /* 0x000fe400078e00ff */
[----:B------:R-:W-:Y:S02]  /*0e80*/  @!P1 FFMA R11, R3, 1.84467440737095516160e+19, RZ ;  /* 0x5f800000030b9823 */ /* 0x000fe400000000ff */
[----:B------:R-:W-:-:S07]  /*0e90*/  @!P1 VIADD R6, R6, 0x40 ;  /* 0x0000004006069836 */ /* 0x000fce0000000000 */
.L_x_7:
[----:B------:R-:W-:Y:S01]  /*0ea0*/  LEA R8, R14, 0xc0800000, 0x17 ;  /* 0xc08000000e087811 */ /* 0x000fe200078eb8ff */
[----:B------:R-:W-:Y:S03]  /*0eb0*/  BSSY.RECONVERGENT B2, `(.L_x_12) ;  /* 0x0000036000027945 */ /* 0x000fe60003800200 */
[----:B------:R-:W-:Y:S01]  /*0ec0*/  IADD3 R8, PT, PT, -R8, R11, RZ ;  /* 0x0000000b08087210 */ /* 0x000fe20007ffe1ff */
[----:B------:R-:W-:-:S03]  /*0ed0*/  VIADD R11, R12, 0xffffff81 ;  /* 0xffffff810c0b7836 */ /* 0x000fc60000000000 */
[----:B------:R-:W0:Y:S01]  /*0ee0*/  MUFU.RCP R10, R8 ;  /* 0x00000008000a7308 */ /* 0x000e220000001000 */
[----:B------:R-:W-:Y:S01]  /*0ef0*/  FADD.FTZ R13, -R8, -RZ ;  /* 0x800000ff080d7221 */ /* 0x000fe20000010100 */
[C---:B------:R-:W-:Y:S01]  /*0f00*/  IMAD R0, R11.reuse, -0x800000, R0 ;  /* 0xff8000000b007824 */ /* 0x040fe200078e0200 */
[----:B------:R-:W-:-:S05]  /*0f10*/  IADD3 R11, PT, PT, R11, 0x7f, -R14 ;  /* 0x0000007f0b0b7810 */ /* 0x000fca0007ffe80e */
[----:B------:R-:W-:Y:S02]  /*0f20*/  IMAD.IADD R11, R11, 0x1, R6 ;  /* 0x000000010b0b7824 */ /* 0x000fe400078e0206 */
[----:B0-----:R-:W-:-:S04]  /*0f30*/  FFMA R15, R10, R13, 1 ;  /* 0x3f8000000a0f7423 */ /* 0x001fc8000000000d */
[----:B------:R-:W-:-:S04]  /*0f40*/  FFMA R17, R10, R15, R10 ;  /* 0x0000000f0a117223 */ /* 0x000fc8000000000a */
[----:B------:R-:W-:-:S04]  /*0f50*/  FFMA R10, R0, R17, RZ ;  /* 0x00000011000a7223 */ /* 0x000fc800000000ff */
[----:B------:R-:W-:-:S04]  /*0f60*/  FFMA R15, R13, R10, R0 ;  /* 0x0000000a0d0f7223 */ /* 0x000fc80000000000 */
[----:B------:R-:W-:-:S04]  /*0f70*/  FFMA R10, R17, R15, R10 ;  /* 0x0000000f110a7223 */ /* 0x000fc8000000000a */
[----:B------:R-:W-:-:S04]  /*0f80*/  FFMA R13, R13, R10, R0 ;  /* 0x0000000a0d0d7223 */ /* 0x000fc80000000000 */
[----:B------:R-:W-:-:S05]  /*0f90*/  FFMA R0, R17, R13, R10 ;  /* 0x0000000d11007223 */ /* 0x000fca000000000a */
[----:B------:R-:W-:-:S04]  /*0fa0*/  SHF.R.U32.HI R8, RZ, 0x17, R0 ;  /* 0x00000017ff087819 */ /* 0x000fc80000011600 */
[----:B------:R-:W-:-:S05]  /*0fb0*/  LOP3.LUT R8, R8, 0xff, RZ, 0xc0, !PT ;  /* 0x000000ff08087812 */ /* 0x000fca00078ec0ff */
[----:B------:R-:W-:-:S05]  /*0fc0*/  IMAD.IADD R12, R8, 0x1, R11 ;  /* 0x00000001080c7824 */ /* 0x000fca00078e020b */
[----:B------:R-:W-:-:S04]  /*0fd0*/  IADD3 R6, PT, PT, R12, -0x1, RZ ;  /* 0xffffffff0c067810 */ /* 0x000fc80007ffe0ff */
[----:B------:R-:W-:-:S13]  /*0fe0*/  ISETP.GE.U32.AND P0, PT, R6, 0xfe, PT ;  /* 0x000000fe0600780c */ /* 0x000fda0003f06070 */
[----:B------:R-:W-:Y:S05]  /*0ff0*/  @!P0 BRA `(.L_x_13) ;  /* 0x0000000000808947 */ /* 0x000fea0003800000 */
[----:B------:R-:W-:-:S13]  /*1000*/  ISETP.GT.AND P0, PT, R12, 0xfe, PT ;  /* 0x000000fe0c00780c */ /* 0x000fda0003f04270 */
[----:B------:R-:W-:Y:S05]  /*1010*/  @P0 BRA `(.L_x_14) ;  /* 0x00000000006c0947 */ /* 0x000fea0003800000 */
[----:B------:R-:W-:-:S13]  /*1020*/  ISETP.GE.AND P0, PT, R12, 0x1, PT ;  /* 0x000000010c00780c */ /* 0x000fda0003f06270 */
[----:B------:R-:W-:Y:S05]  /*1030*/  @P0 BRA `(.L_x_15) ;  /* 0x0000000000740947 */ /* 0x000fea0003800000 */
[----:B------:R-:W-:Y:S02]  /*1040*/  ISETP.GE.AND P0, PT, R12, -0x18, PT ;  /* 0xffffffe80c00780c */ /* 0x000fe40003f06270 */
[----:B------:R-:W-:-:S11]  /*1050*/  LOP3.LUT R0, R0, 0x80000000, RZ, 0xc0, !PT ;  /* 0x8000000000007812 */ /* 0x000fd600078ec0ff */
[----:B------:R-:W-:Y:S05]  /*1060*/  @!P0 BRA `(.L_x_15) ;  /* 0x0000000000688947 */ /* 0x000fea0003800000 */
[CCC-:B------:R-:W-:Y:S01]  /*1070*/  FFMA.RZ R6, R17.reuse, R13.reuse, R10.reuse ;  /* 0x0000000d11067223 */ /* 0x1c0fe2000000c00a */
[CCC-:B------:R-:W-:Y:S01]  /*1080*/  FFMA.RM R11, R17.reuse, R13.reuse, R10.reuse ;  /* 0x0000000d110b7223 */ /* 0x1c0fe2000000400a */
[C---:B------:R-:W-:Y:S02]  /*1090*/  ISETP.NE.AND P2, PT, R12.reuse, RZ, PT ;  /* 0x000000ff0c00720c */ /* 0x040fe40003f45270 */
[----:B------:R-:W-:Y:S02]  /*10a0*/  ISETP.NE.AND P1, PT, R12, RZ, PT ;  /* 0x000000ff0c00720c */ /* 0x000fe40003f25270 */
[----:B------:R-:W-:Y:S01]  /*10b0*/  LOP3.LUT R8, R6, 0x7fffff, RZ, 0xc0, !PT ;  /* 0x007fffff06087812 */ /* 0x000fe200078ec0ff */
[----:B------:R-:W-:Y:S01]  /*10c0*/  FFMA.RP R6, R17, R13, R10 ;  /* 0x0000000d11067223 */ /* 0x000fe2000000800a */
[----:B------:R-:W-:Y:S02]  /*10d0*/  VIADD R13, R12, 0x20 ;  /* 0x000000200c0d7836 */ /* 0x000fe40000000000 */
[----:B------:R-:W-:Y:S01]  /*10e0*/  LOP3.LUT R8, R8, 0x800000, RZ, 0xfc, !PT ;  /* 0x0080000008087812 */ /* 0x000fe200078efcff */
[----:B------:R-:W-:Y:S01]  /*10f0*/  IMAD.MOV R10, RZ, RZ, -R12 ;  /* 0x000000ffff0a7224 */ /* 0x000fe200078e0a0c */
[----:B------:R-:W-:-:S02]  /*1100*/  FSETP.NEU.FTZ.AND P0, PT, R6, R11, PT ;  /* 0x0000000b0600720b */ /* 0x000fc40003f1d000 */
[----:B------:R-:W-:Y:S02]  /*1110*/  SHF.L.U32 R13, R8, R13, RZ ;  /* 0x0000000d080d7219 */ /* 0x000fe400000006ff */
[----:B------:R-:W-:Y:S02]  /*1120*/  SEL R11, R10, RZ, P2 ;  /* 0x000000ff0a0b7207 */ /* 0x000fe40001000000 */
[----:B------:R-:W-:Y:S02]  /*1130*/  ISETP.NE.AND P1, PT, R13, RZ, P1 ;  /* 0x000000ff0d00720c */ /* 0x000fe40000f25270 */
[----:B------:R-:W-:Y:S02]  /*1140*/  SHF.R.U32.HI R11, RZ, R11, R8 ;  /* 0x0000000bff0b7219 */ /* 0x000fe40000011608 */
[----:B------:R-:W-:Y:S02]  /*1150*/  PLOP3.LUT P0, PT, P0, P1, PT, 0xf8, 0x8f ;  /* 0x00000000008f781c */ /* 0x000fe40000703f70 */
[----:B------:R-:W-:-:S02]  /*1160*/  SHF.R.U32.HI R13, RZ, 0x1, R11 ;  /* 0x00000001ff0d7819 */ /* 0x000fc4000001160b */
[----:B------:R-:W-:-:S04]  /*1170*/  SEL R6, RZ, 0x1, !P0 ;  /* 0x00000001ff067807 */ /* 0x000fc80004000000 */
[----:B------:R-:W-:-:S04]  /*1180*/  LOP3.LUT R6, R6, 0x1, R13, 0xf8, !PT ;  /* 0x0000000106067812 */ /* 0x000fc800078ef80d */
[----:B------:R-:W-:-:S05]  /*1190*/  LOP3.LUT R6, R6, R11, RZ, 0xc0, !PT ;  /* 0x0000000b06067212 */ /* 0x000fca00078ec0ff */
[----:B------:R-:W-:-:S05]  /*11a0*/  IMAD.IADD R13, R13, 0x1, R6 ;  /* 0x000000010d0d7824 */ /* 0x000fca00078e0206 */
[----:B------:R-:W-:Y:S01]  /*11b0*/  LOP3.LUT R0, R13, R0, RZ, 0xfc, !PT ;  /* 0x000000000d007212 */ /* 0x000fe200078efcff */
[----:B------:R-:W-:Y:S06]  /*11c0*/  BRA `(.L_x_15) ;  /* 0x0000000000107947 */ /* 0x000fec0003800000 */
.L_x_14:
[----:B------:R-:W-:-:S04]  /*11d0*/  LOP3.LUT R0, R0, 0x80000000, RZ, 0xc0, !PT ;  /* 0x8000000000007812 */ /* 0x000fc800078ec0ff */
[----:B------:R-:W-:Y:S01]  /*11e0*/  LOP3.LUT R0, R0, 0x7f800000, RZ, 0xfc, !PT ;  /* 0x7f80000000007812 */ /* 0x000fe200078efcff */
[----:B------:R-:W-:Y:S06]  /*11f0*/  BRA `(.L_x_15) ;  /* 0x0000000000047947 */ /* 0x000fec0003800000 */
.L_x_13:
[----:B------:R-:W-:-:S07]  /*1200*/  LEA R0, R11, R0, 0x17 ;  /* 0x000000000b007211 */ /* 0x000fce00078eb8ff */
.L_x_15:
[----:B------:R-:W-:Y:S05]  /*1210*/  BSYNC.RECONVERGENT B2 ;  /* 0x0000000000027941 */ /* 0x000fea0003800200 */
.L_x_12:
[----:B------:R-:W-:Y:S05]  /*1220*/  BRA `(.L_x_16) ;  /* 0x0000000000207947 */ /* 0x000fea0003800000 */
.L_x_11:
[----:B------:R-:W-:-:S04]  /*1230*/  LOP3.LUT R0, R11, 0x80000000, R0, 0x48, !PT ;  /* 0x800000000b007812 */ /* 0x000fc800078e4800 */
[----:B------:R-:W-:Y:S01]  /*1240*/  LOP3.LUT R0, R0, 0x7f800000, RZ, 0xfc, !PT ;  /* 0x7f80000000007812 */ /* 0x000fe200078efcff */
[----:B------:R-:W-:Y:S06]  /*1250*/  BRA `(.L_x_16) ;  /* 0x0000000000147947 */ /* 0x000fec0003800000 */
.L_x_10:
[----:B------:R-:W-:Y:S01]  /*1260*/  LOP3.LUT R0, R11, 0x80000000, R0, 0x48, !PT ;  /* 0x800000000b007812 */ /* 0x000fe200078e4800 */
[----:B------:R-:W-:Y:S06]  /*1270*/  BRA `(.L_x_16) ;  /* 0x00000000000c7947 */ /* 0x000fec0003800000 */
.L_x_9:
[----:B------:R-:W0:Y:S01]  /*1280*/  MUFU.RSQ R0, -QNAN ;  /* 0xffc0000000007908 */ /* 0x000e220000001400 */
[----:B------:R-:W-:Y:S05]  /*1290*/  BRA `(.L_x_16) ;  /* 0x0000000000047947 */ /* 0x000fea0003800000 */
.L_x_8:
[----:B------:R-:W-:-:S07]  /*12a0*/  FADD.FTZ R0, R0, R3 ;  /* 0x0000000300007221 */ /* 0x000fce0000010000 */
.L_x_16:
[----:B------:R-:W-:Y:S05]  /*12b0*/  BSYNC.RECONVERGENT B1 ;  /* 0x0000000000017941 */ /* 0x000fea0003800200 */
.L_x_6:
[----:B------:R-:W-:Y:S02]  /*12c0*/  IMAD.MOV.U32 R10, RZ, RZ, R2 ;  /* 0x000000ffff0a7224 */ /* 0x000fe400078e0002 */
[----:B------:R-:W-:-:S04]  /*12d0*/  IMAD.MOV.U32 R11, RZ, RZ, 0x0 ;  /* 0x00000000ff0b7424 */ /* 0x000fc800078e00ff */
[----:B0-----:R-:W-:Y:S05]  /*12e0*/  RET.REL.NODEC R10 `(_Z12denoiseImagePK5PixelPS_ii) ;  /* 0xffffffec0a447950 */ /* 0x001fea0003c3ffff */
.L_x_17:
[----:B------:R-:W-:-:S00]  /*12f0*/  BRA `(.L_x_17) ;  /* 0xfffffffc00fc7947 */ /* 0x000fc0000383ffff */
[----:B------:R-:W-:-:S00]  /*1300*/  NOP ;  /* 0x0000000000007918 */ /* 0x000fc00000000000 */
[----:B------:R-:W-:-:S00]  /*1310*/  NOP ;  /* 0x0000000000007918 */ /* 0x000fc00000000000 */
[----:B------:R-:W-:-:S00]  /*1320*/  NOP ;  /* 0x0000000000007918 */ /* 0x000fc00000000000 */
[----:B------:R-:W-:-:S00]  /*1330*/  NOP ;  /* 0x0000000000007918 */ /* 0x000fc00000000000 */
[----:B------:R-:W-:-:S00]  /*1340*/  NOP ;  /* 0x0000000000007918 */ /* 0x000fc00000000000 */
[----:B------:R-:W-:-:S00]  /*1350*/  NOP ;  /* 0x0000000000007918 */ /* 0x000fc00000000000 */
[----:B------:R-:W-:-:S00]  /*1360*/  NOP ;  /* 0x0000000000007918 */ /* 0x000fc00000000000 */
[----:B------:R-:W-:-:S00]  /*1370*/  NOP ;  /* 0x0000000000007918 */ /* 0x000fc00000000000 */
.L_x_18:


//--------------------- .nv.shared.reserved.0     --------------------------
	.section	.nv.shared.reserved.0,"aw",@nobits
	.weak		__nv_reservedSMEM_offset_0_alias
	.size		__nv_reservedSMEM_offset_0_alias, 0, 64
	.other		__nv_reservedSMEM_offset_0_alias,@"STO_CUDA_RESERVED_SHARED STV_DEFAULT"
__nv_reservedSMEM_offset_0_alias:
	.zero		0
	.zero		64


//--------------------- .nv.constant0._Z12denoiseImagePK5PixelPS_ii --------------------------
	.section	.nv.constant0._Z12denoiseImagePK5PixelPS_ii,"a",@progbits
	.sectionflags	@""
	.align	4
.nv.constant0._Z12denoiseImagePK5PixelPS_ii:
	.zero		920


//--------------------- SYMBOLS --------------------------

	.type		.nv.reservedSmem.offset0,@object
	.size		.nv.reservedSmem.offset0,0x4
